	.headerflags	@"EF_CUDA_TEXMODE_UNIFIED EF_CUDA_64BIT_ADDRESS EF_CUDA_ACCELERATORS EF_CUDA_SM90 EF_CUDA_VIRTUAL_SM(EF_CUDA_SM90)"
	.elftype	@"ET_EXEC"


//--------------------- .nv.info                  --------------------------
	.section	.nv.info,"",@"SHT_CUDA_INFO"
	.align	4


	//----- nvinfo : EIATTR_REGCOUNT
	.align		4
        /*0000*/ 	.byte	0x04, 0x2f
        /*0002*/ 	.short	(.L_1 - .L_0)
	.align		4
.L_0:
        /*0004*/ 	.word	index@(triton_poi_fused_cat_1)
        /*0008*/ 	.word	0x00000010


	//----- nvinfo : EIATTR_MIN_STACK_SIZE
	.align		4
.L_1:
        /*000c*/ 	.byte	0x04, 0x12
        /*000e*/ 	.short	(.L_3 - .L_2)
	.align		4
.L_2:
        /*0010*/ 	.word	index@(triton_poi_fused_cat_1)
        /*0014*/ 	.word	0x00000000


	//----- nvinfo : EIATTR_FRAME_SIZE
	.align		4
.L_3:
        /*0018*/ 	.byte	0x04, 0x11
        /*001a*/ 	.short	(.L_5 - .L_4)
	.align		4
.L_4:
        /*001c*/ 	.word	index@(triton_poi_fused_cat_1)
        /*0020*/ 	.word	0x00000000


	//----- nvinfo : EIATTR_MIN_STACK_SIZE
	.align		4
.L_5:
        /*0024*/ 	.byte	0x04, 0x12
        /*0026*/ 	.short	(.L_7 - .L_6)
	.align		4
.L_6:
        /*0028*/ 	.word	index@(triton_poi_fused_cat_1)
        /*002c*/ 	.word	0x00000000
.L_7:


//--------------------- .nv.info.triton_poi_fused_cat_1 --------------------------
	.section	.nv.info.triton_poi_fused_cat_1,"",@"SHT_CUDA_INFO"
	.sectionflags	@""
	.align	4


	//----- nvinfo : EIATTR_CUDA_API_VERSION
	.align		4
        /*0000*/ 	.byte	0x04, 0x37
        /*0002*/ 	.short	(.L_9 - .L_8)
.L_8:
        /*0004*/ 	.word	0x0000007c


	//----- nvinfo : EIATTR_KPARAM_INFO
	.align		4
.L_9:
        /*0008*/ 	.byte	0x04, 0x17
        /*000a*/ 	.short	(.L_11 - .L_10)
.L_10:
        /*000c*/ 	.word	0x00000000
        /*0010*/ 	.short	0x0004
        /*0012*/ 	.short	0x0020
        /*0014*/ 	.byte	0x00, 0xf0, 0x11, 0x00


	//----- nvinfo : EIATTR_KPARAM_INFO
	.align		4
.L_11:
        /*0018*/ 	.byte	0x04, 0x17
        /*001a*/ 	.short	(.L_13 - .L_12)
.L_12:
        /*001c*/ 	.word	0x00000000
        /*0020*/ 	.short	0x0003
        /*0022*/ 	.short	0x0018
        /*0024*/ 	.byte	0x00, 0xf4, 0x21, 0x00


	//----- nvinfo : EIATTR_KPARAM_INFO
	.align		4
.L_13:
        /*0028*/ 	.byte	0x04, 0x17
        /*002a*/ 	.short	(.L_15 - .L_14)
.L_14:
        /*002c*/ 	.word	0x00000000
        /*0030*/ 	.short	0x0002
        /*0032*/ 	.short	0x0010
        /*0034*/ 	.byte	0x00, 0xf4, 0x21, 0x00


	//----- nvinfo : EIATTR_KPARAM_INFO
	.align		4
.L_15:
        /*0038*/ 	.byte	0x04, 0x17
        /*003a*/ 	.short	(.L_17 - .L_16)
.L_16:
        /*003c*/ 	.word	0x00000000
        /*0040*/ 	.short	0x0001
        /*0042*/ 	.short	0x0008
        /*0044*/ 	.byte	0x00, 0xf4, 0x21, 0x00


	//----- nvinfo : EIATTR_KPARAM_INFO
	.align		4
.L_17:
        /*0048*/ 	.byte	0x04, 0x17
        /*004a*/ 	.short	(.L_19 - .L_18)
.L_18:
        /*004c*/ 	.word	0x00000000
        /*0050*/ 	.short	0x0000
        /*0052*/ 	.short	0x0000
        /*0054*/ 	.byte	0x00, 0xf4, 0x21, 0x00


	//----- nvinfo : EIATTR_SPARSE_MMA_MASK
	.align		4
.L_19:
        /*0058*/ 	.byte	0x03, 0x50
        /*005a*/ 	.short	0x0000


	//----- nvinfo : EIATTR_MAXREG_COUNT
	.align		4
        /*005c*/ 	.byte	0x03, 0x1b
        /*005e*/ 	.short	0x00ff


	//----- nvinfo : EIATTR_EXIT_INSTR_OFFSETS
	.align		4
        /*0060*/ 	.byte	0x04, 0x1c
        /*0062*/ 	.short	(.L_21 - .L_20)


	//   ....[0]....
.L_20:
        /*0064*/ 	.word	0x000002d0


	//   ....[1]....
        /*0068*/ 	.word	0x000002f0


	//----- nvinfo : EIATTR_REQNTID
	.align		4
.L_21:
        /*006c*/ 	.byte	0x04, 0x10
        /*006e*/ 	.short	(.L_23 - .L_22)
.L_22:
        /*0070*/ 	.word	0x00000080
        /*0074*/ 	.word	0x00000001
        /*0078*/ 	.word	0x00000001


	//----- nvinfo : EIATTR_CBANK_PARAM_SIZE
	.align		4
.L_23:
        /*007c*/ 	.byte	0x03, 0x19
        /*007e*/ 	.short	0x0024


	//----- nvinfo : EIATTR_PARAM_CBANK
	.align		4
        /*0080*/ 	.byte	0x04, 0x0a
        /*0082*/ 	.short	(.L_25 - .L_24)
	.align		4
.L_24:
        /*0084*/ 	.word	index@(.nv.constant0.triton_poi_fused_cat_1)
        /*0088*/ 	.short	0x0210
        /*008a*/ 	.short	0x0024


	//----- nvinfo : EIATTR_SW_WAR
	.align		4
.L_25:
        /*008c*/ 	.byte	0x04, 0x36
        /*008e*/ 	.short	(.L_27 - .L_26)
.L_26:
        /*0090*/ 	.word	0x00000008
.L_27:


//--------------------- .nv.callgraph             --------------------------
	.section	.nv.callgraph,"",@"SHT_CUDA_CALLGRAPH"
	.align	4
	.sectionentsize	8
	.align		4
        /*0000*/ 	.word	0x00000000
	.align		4
        /*0004*/ 	.word	0xffffffff
	.align		4
        /*0008*/ 	.word	0x00000000
	.align		4
        /*000c*/ 	.word	0xfffffffe
	.align		4
        /*0010*/ 	.word	0x00000000
	.align		4
        /*0014*/ 	.word	0xfffffffd
	.align		4
        /*0018*/ 	.word	0x00000000
	.align		4
        /*001c*/ 	.word	0xfffffffc


//--------------------- .text.triton_poi_fused_cat_1 --------------------------
	.section	.text.triton_poi_fused_cat_1,"ax",@progbits
	.align	128
        .global         triton_poi_fused_cat_1
        .type           triton_poi_fused_cat_1,@function
        .size           triton_poi_fused_cat_1,(.L_x_1 - triton_poi_fused_cat_1)
        .other          triton_poi_fused_cat_1,@"STO_CUDA_ENTRY STV_DEFAULT"
triton_poi_fused_cat_1:
.text.triton_poi_fused_cat_1:
[----:B------:R-:W0:Y:S02]  /*0000*/  LDC R1, c[0x0][0x28] ;  /* 0x00000a00ff017b82 */ /* 0x000e240000000800 */
[----:B------:R-:W1:Y:S01]  /*0010*/  S2R R0, SR_TID.X ;  /* 0x0000000000007919 */ /* 0x000e620000002100 */
[----:B------:R-:W2:Y:S01]  /*0020*/  LDC.64 R4, c[0x0][0x218] ;  /* 0x00008600ff047b82 */ /* 0x000ea20000000a00 */
[----:B------:R-:W-:Y:S01]  /*0030*/  ULDC.64 UR4, c[0x0][0x208] ;  /* 0x0000820000047ab9 */ /* 0x000fe20000000a00 */
[----:B------:R-:W3:Y:S06]  /*0040*/  S2R R3, SR_CTAID.X ;  /* 0x0000000000037919 */ /* 0x000eec0000002500 */
[----:B------:R-:W4:Y:S01]  /*0050*/  LDC.64 R6, c[0x0][0x210] ;  /* 0x00008400ff067b82 */ /* 0x000f220000000a00 */
[----:B-1----:R-:W-:-:S02]  /*0060*/  LOP3.LUT R0, R0, 0x7f, RZ, 0xc0, !PT ;  /* 0x0000007f00007812 */ /* 0x002fc400078ec0ff */
[----:B---3--:R-:W-:-:S03]  /*0070*/  SHF.R.S32.HI R2, RZ, 0x18, R3 ;  /* 0x00000018ff027819 */ /* 0x008fc60000011403 */
[----:B------:R-:W-:Y:S01]  /*0080*/  IMAD R0, R3, 0x80, R0 ;  /* 0x0000008003007824 */ /* 0x000fe200078e0200 */
[----:B------:R-:W-:-:S04]  /*0090*/  SGXT R3, R2, 0x1 ;  /* 0x000000010203781a */ /* 0x000fc80000000200 */
[----:B------:R-:W-:Y:S02]  /*00a0*/  SHF.R.S32.HI R11, RZ, 0x1f, R0 ;  /* 0x0000001fff0b7819 */ /* 0x000fe40000011400 */
[-C--:B------:R-:W-:Y:S02]  /*00b0*/  LEA.HI R8, R3, R0.reuse, RZ, 0x4 ;  /* 0x0000000003087211 */ /* 0x080fe400078f20ff */
[----:B------:R-:W1:Y:S01]  /*00c0*/  LDC.64 R2, c[0x0][0x220] ;  /* 0x00008800ff027b82 */ /* 0x000e620000000a00 */
[----:B------:R-:W-:Y:S02]  /*00d0*/  LEA.HI R11, R11, R0, RZ, 0x7 ;  /* 0x000000000b0b7211 */ /* 0x000fe400078f38ff */
[----:B------:R-:W-:Y:S02]  /*00e0*/  SHF.R.S32.HI R9, RZ, 0x4, R8 ;  /* 0x00000004ff097819 */ /* 0x000fe40000011408 */
[----:B------:R-:W-:Y:S02]  /*00f0*/  LOP3.LUT R13, R8, 0xfffffff0, RZ, 0xc0, !PT ;  /* 0xfffffff0080d7812 */ /* 0x000fe400078ec0ff */
[----:B------:R-:W-:-:S02]  /*0100*/  LEA.HI R10, R9, R9, RZ, 0x3 ;  /* 0x00000009090a7211 */ /* 0x000fc400078f18ff */
[----:B------:R-:W-:Y:S02]  /*0110*/  ISETP.GE.AND P2, PT, R0, 0x200, PT ;  /* 0x000002000000780c */ /* 0x000fe40003f46270 */
[----:B------:R-:W-:Y:S01]  /*0120*/  LOP3.LUT R8, R10, 0xfffffff8, RZ, 0xc0, !PT ;  /* 0xfffffff80a087812 */ /* 0x000fe200078ec0ff */
[C---:B------:R-:W-:Y:S01]  /*0130*/  IMAD.IADD R10, R0.reuse, 0x1, -R13 ;  /* 0x00000001000a7824 */ /* 0x040fe200078e0a0d */
[----:B------:R-:W-:Y:S02]  /*0140*/  LOP3.LUT R13, R11, 0xffffff80, RZ, 0xc0, !PT ;  /* 0xffffff800b0d7812 */ /* 0x000fe400078ec0ff */
[----:B------:R-:W-:Y:S01]  /*0150*/  SHF.R.S32.HI R11, RZ, 0x7, R11 ;  /* 0x00000007ff0b7819 */ /* 0x000fe2000001140b */
[----:B------:R-:W-:Y:S02]  /*0160*/  IMAD.IADD R9, R9, 0x1, -R8 ;  /* 0x0000000109097824 */ /* 0x000fe400078e0a08 */
[C---:B------:R-:W-:Y:S02]  /*0170*/  IMAD.IADD R8, R0.reuse, 0x1, -R13 ;  /* 0x0000000100087824 */ /* 0x040fe400078e0a0d */
[----:B------:R-:W-:Y:S01]  /*0180*/  IMAD R10, R11, 0x40, R10 ;  /* 0x000000400b0a7824 */ /* 0x000fe200078e020a */
[C---:B------:R-:W-:Y:S01]  /*0190*/  ISETP.GE.AND P3, PT, R9.reuse, 0x4, PT ;  /* 0x000000040900780c */ /* 0x040fe20003f66270 */
[C---:B------:R-:W-:Y:S01]  /*01a0*/  VIADD R13, R9.reuse, 0xfffffffc ;  /* 0xfffffffc090d7836 */ /* 0x040fe20000000000 */
[----:B------:R-:W-:Y:S01]  /*01b0*/  ISETP.GT.AND P1, PT, R9, 0x3, !P2 ;  /* 0x000000030900780c */ /* 0x000fe20005724270 */
[----:B------:R-:W-:Y:S01]  /*01c0*/  IMAD R11, R11, 0x40, R8 ;  /* 0x000000400b0b7824 */ /* 0x000fe200078e0208 */
[----:B------:R-:W-:Y:S01]  /*01d0*/  ISETP.LT.AND P0, PT, R0, 0x200, !P3 ;  /* 0x000002000000780c */ /* 0x000fe20005f01270 */
[----:B------:R-:W-:-:S02]  /*01e0*/  IMAD R9, R13, 0x10, R10 ;  /* 0x000000100d097824 */ /* 0x000fc400078e020a */
[----:B-1----:R-:W-:Y:S01]  /*01f0*/  IMAD.WIDE R2, R13, 0x4, R2 ;  /* 0x000000040d027825 */ /* 0x002fe200078e0202 */
[----:B------:R-:W-:-:S03]  /*0200*/  CS2R R12, SRZ ;  /* 0x00000000000c7805 */ /* 0x000fc6000001ff00 */
[----:B--2---:R-:W-:Y:S02]  /*0210*/  IMAD.WIDE R4, R9, 0x4, R4 ;  /* 0x0000000409047825 */ /* 0x004fe400078e0204 */
[----:B------:R-:W1:Y:S02]  /*0220*/  LDC.64 R8, c[0x0][0x228] ;  /* 0x00008a00ff087b82 */ /* 0x000e640000000a00 */
[----:B------:R-:W-:Y:S01]  /*0230*/  IMAD.MOV.U32 R10, RZ, RZ, RZ ;  /* 0x000000ffff0a7224 */ /* 0x000fe200078e00ff */
[----:B------:R-:W2:Y:S01]  /*0240*/  @P1 LDG.E.EL R13, desc[UR4][R2.64] ;  /* 0x00000004020d1981 */ /* 0x000ea2000c2e1900 */
[----:B----4-:R-:W-:-:S03]  /*0250*/  IMAD.WIDE R6, R11, 0x4, R6 ;  /* 0x000000040b067825 */ /* 0x010fc600078e0206 */
[----:B------:R-:W3:Y:S04]  /*0260*/  @P1 LDG.E R12, desc[UR4][R4.64] ;  /* 0x00000004040c1981 */ /* 0x000ee8000c1e1900 */
[----:B------:R-:W4:Y:S01]  /*0270*/  @P0 LDG.E R10, desc[UR4][R6.64] ;  /* 0x00000004060a0981 */ /* 0x000f22000c1e1900 */
[----:B-1----:R-:W-:Y:S01]  /*0280*/  IMAD.WIDE R8, R0, 0x4, R8 ;  /* 0x0000000400087825 */ /* 0x002fe200078e0208 */
[----:B--2---:R-:W-:Y:S02]  /*0290*/  SEL R13, R13, RZ, P1 ;  /* 0x000000ff0d0d7207 */ /* 0x004fe40000800000 */
[----:B---3--:R-:W-:Y:S02]  /*02a0*/  SEL R12, R12, RZ, P1 ;  /* 0x000000ff0c0c7207 */ /* 0x008fe40000800000 */
[----:B----4-:R-:W-:-:S03]  /*02b0*/  SEL R11, R10, RZ, P0 ;  /* 0x000000ff0a0b7207 */ /* 0x010fc60000000000 */
[----:B------:R-:W-:Y:S01]  /*02c0*/  @P3 FADD R11, R12, R13 ;  /* 0x0000000d0c0b3221 */ /* 0x000fe20000000000 */
[----:B------:R-:W-:Y:S06]  /*02d0*/  @P2 EXIT ;  /* 0x000000000000294d */ /* 0x000fec0003800000 */
[----:B------:R-:W-:Y:S01]  /*02e0*/  STG.E desc[UR4][R8.64], R11 ;  /* 0x0000000b08007986 */ /* 0x000fe2000c101904 */
[----:B------:R-:W-:Y:S05]  /*02f0*/  EXIT ;  /* 0x000000000000794d */ /* 0x000fea0003800000 */
.L_x_0:
[----:B------:R-:W-:-:S00]  /*0300*/  BRA `(.L_x_0) ;  /* 0xfffffffc00fc7947 */ /* 0x000fc0000383ffff */
[----:B------:R-:W-:-:S00]  /*0310*/  NOP ;  /* 0x0000000000007918 */ /* 0x000fc00000000000 */
        /* <DEDUP_REMOVED lines=14> */
.L_x_1:


//--------------------- .nv.constant0.triton_poi_fused_cat_1 --------------------------
	.section	.nv.constant0.triton_poi_fused_cat_1,"a",@progbits
	.sectionflags	@""
	.align	4
.nv.constant0.triton_poi_fused_cat_1:
	.zero		564
